//
// Generated by NVIDIA NVVM Compiler
//
// Compiler Build ID: CL-36424714
// Cuda compilation tools, release 13.0, V13.0.88
// Based on NVVM 20.0.0
//

.version 9.0
.target sm_100
.address_size 64

	// .globl	_Z21stream_version_kernelPfS_ii

.visible .entry _Z21stream_version_kernelPfS_ii(
	.param .u64 .ptr .align 1 _Z21stream_version_kernelPfS_ii_param_0,
	.param .u64 .ptr .align 1 _Z21stream_version_kernelPfS_ii_param_1,
	.param .u32 _Z21stream_version_kernelPfS_ii_param_2,
	.param .u32 _Z21stream_version_kernelPfS_ii_param_3
)
{
	.reg .pred 	%p<11>;
	.reg .b32 	%r<20>;
	.reg .b32 	%f<19>;
	.reg .b64 	%rd<25>;

	ld.param.u64 	%rd1, [_Z21stream_version_kernelPfS_ii_param_0];
	ld.param.u64 	%rd2, [_Z21stream_version_kernelPfS_ii_param_1];
	ld.param.u32 	%r3, [_Z21stream_version_kernelPfS_ii_param_2];
	ld.param.u32 	%r4, [_Z21stream_version_kernelPfS_ii_param_3];
	mov.u32 	%r5, %ctaid.x;
	mov.u32 	%r6, %ntid.x;
	mov.u32 	%r7, %tid.x;
	mad.lo.s32 	%r1, %r5, %r6, %r7;
	mov.u32 	%r8, %ctaid.y;
	mov.u32 	%r9, %ntid.y;
	mov.u32 	%r10, %tid.y;
	mad.lo.s32 	%r2, %r8, %r9, %r10;
	setp.eq.s32 	%p4, %r2, 0;
	mov.pred 	%p10, 0;
	@%p4 bra 	$L__BB0_2;
	div.s32 	%r11, %r3, %r4;
	add.s32 	%r12, %r11, -1;
	setp.lt.s32 	%p10, %r2, %r12;
$L__BB0_2:
	setp.lt.s32 	%p5, %r1, 1;
	not.pred 	%p6, %p10;
	or.pred  	%p7, %p5, %p6;
	add.s32 	%r13, %r3, -1;
	setp.ge.s32 	%p8, %r1, %r13;
	or.pred  	%p9, %p7, %p8;
	@%p9 bra 	$L__BB0_4;
	cvta.to.global.u64 	%rd3, %rd1;
	add.s32 	%r14, %r2, -1;
	mul.lo.s32 	%r15, %r3, %r14;
	cvt.s64.s32 	%rd4, %r15;
	cvt.u64.u32 	%rd5, %r1;
	add.s64 	%rd6, %rd4, %rd5;
	shl.b64 	%rd7, %rd6, 2;
	add.s64 	%rd8, %rd3, %rd7;
	ld.global.f32 	%f1, [%rd8+-4];
	add.s32 	%r16, %r15, %r1;
	mul.wide.s32 	%rd9, %r16, 4;
	add.s64 	%rd10, %rd3, %rd9;
	ld.global.f32 	%f2, [%rd10];
	mul.f32 	%f3, %f2, 0f3F000000;
	fma.rn.f32 	%f4, %f1, 0f3E4CCCCD, %f3;
	ld.global.f32 	%f5, [%rd10+4];
	fma.rn.f32 	%f6, %f5, 0fBF4CCCCD, %f4;
	mul.lo.s32 	%r17, %r3, %r2;
	cvt.s64.s32 	%rd11, %r17;
	add.s64 	%rd12, %rd11, %rd5;
	shl.b64 	%rd13, %rd12, 2;
	add.s64 	%rd14, %rd3, %rd13;
	ld.global.f32 	%f7, [%rd14+-4];
	fma.rn.f32 	%f8, %f7, 0fBE99999A, %f6;
	add.s32 	%r18, %r16, %r3;
	mul.wide.s32 	%rd15, %r3, 4;
	add.s64 	%rd16, %rd10, %rd15;
	ld.global.f32 	%f9, [%rd16];
	fma.rn.f32 	%f10, %f9, 0f3F19999A, %f8;
	ld.global.f32 	%f11, [%rd16+4];
	fma.rn.f32 	%f12, %f11, 0fBF666666, %f10;
	add.s32 	%r19, %r17, %r3;
	cvt.s64.s32 	%rd17, %r19;
	add.s64 	%rd18, %rd17, %rd5;
	shl.b64 	%rd19, %rd18, 2;
	add.s64 	%rd20, %rd3, %rd19;
	ld.global.f32 	%f13, [%rd20+-4];
	fma.rn.f32 	%f14, %f13, 0f3ECCCCCD, %f12;
	add.s64 	%rd21, %rd16, %rd15;
	ld.global.f32 	%f15, [%rd21];
	fma.rn.f32 	%f16, %f15, 0f3F333333, %f14;
	ld.global.f32 	%f17, [%rd21+4];
	fma.rn.f32 	%f18, %f17, 0f3DCCCCCD, %f16;
	cvta.to.global.u64 	%rd22, %rd2;
	mul.wide.s32 	%rd23, %r18, 4;
	add.s64 	%rd24, %rd22, %rd23;
	st.global.f32 	[%rd24], %f18;
$L__BB0_4:
	ret;

}


// ===== COMPILED SASS (sm_100) =====

	.target	sm_100

	.elftype	@"ET_EXEC"


//--------------------- .note.nv.tkinfo           --------------------------
	.section	.note.nv.tkinfo,"",@"SHT_NOTE"
	.sectionflags	@"SHF_NOTE_NV_TKINFO"
	.tkinfo
        /*0018*/ 	.word	0x00000002
        /*0030*/ 	.string	""
        /*0030*/ 	.string	"ptxas"
        /*0030*/ 	.string	"Cuda compilation tools, release 13.0, V13.0.88"
        /*0030*/ 	.string	"Build cuda_13.0.r13.0/compiler.36424714_0"
        /*0030*/ 	.string	"-arch sm_100 -m 64 "



//--------------------- .note.nv.cuinfo           --------------------------
	.section	.note.nv.cuinfo,"",@"SHT_NOTE"
	.sectionflags	@"SHF_NOTE_NV_CUINFO"
        /*0018*/ 	.short	0x0002
        /*001a*/ 	.short	0x0064
        /*001c*/ 	.short	0x0082
	.zero		2


//--------------------- .nv.info                  --------------------------
	.section	.nv.info,"",@"SHT_CUDA_INFO"
	.align	4


	//----- nvinfo : EIATTR_REGCOUNT
	.align		4
        /*0000*/ 	.byte	0x04, 0x2f
        /*0002*/ 	.short	(.L_1 - .L_0)
	.align		4
.L_0:
        /*0004*/ 	.word	index@(_Z21stream_version_kernelPfS_ii)
        /*0008*/ 	.word	0x00000018


	//----- nvinfo : EIATTR_FRAME_SIZE
	.align		4
.L_1:
        /*000c*/ 	.byte	0x04, 0x11
        /*000e*/ 	.short	(.L_3 - .L_2)
	.align		4
.L_2:
        /*0010*/ 	.word	index@(_Z21stream_version_kernelPfS_ii)
        /*0014*/ 	.word	0x00000000


	//----- nvinfo : EIATTR_MIN_STACK_SIZE
	.align		4
.L_3:
        /*0018*/ 	.byte	0x04, 0x12
        /*001a*/ 	.short	(.L_5 - .L_4)
	.align		4
.L_4:
        /*001c*/ 	.word	index@(_Z21stream_version_kernelPfS_ii)
        /*0020*/ 	.word	0x00000000
.L_5:


//--------------------- .nv.compat                --------------------------
	.section	.nv.compat,"",@"SHT_CUDA_COMPAT_INFO"
	.align	4
        /*0000*/ 	.byte	0x02, 0x09, 0x00, 0x00, 0x02, 0x02, 0x01, 0x00, 0x02, 0x05, 0x05, 0x00, 0x03, 0x07, 0x01, 0x01
        /*0010*/ 	.byte	0x02, 0x03, 0x00, 0x00, 0x02, 0x06, 0x01, 0x00, 0x04, 0x0b, 0x08, 0x00, 0x09, 0x00, 0x00, 0x00
        /*0020*/ 	.byte	0x00, 0x00, 0x00, 0x00


//--------------------- .nv.info._Z21stream_version_kernelPfS_ii --------------------------
	.section	.nv.info._Z21stream_version_kernelPfS_ii,"",@"SHT_CUDA_INFO"
	.sectionflags	@""
	.align	4


	//----- nvinfo : EIATTR_CUDA_API_VERSION
	.align		4
        /*0000*/ 	.byte	0x04, 0x37
        /*0002*/ 	.short	(.L_7 - .L_6)
.L_6:
        /*0004*/ 	.word	0x00000082


	//----- nvinfo : EIATTR_KPARAM_INFO
	.align		4
.L_7:
        /*0008*/ 	.byte	0x04, 0x17
        /*000a*/ 	.short	(.L_9 - .L_8)
.L_8:
        /*000c*/ 	.word	0x00000000
        /*0010*/ 	.short	0x0003
        /*0012*/ 	.short	0x0014
        /*0014*/ 	.byte	0x00, 0xf0, 0x11, 0x00


	//----- nvinfo : EIATTR_KPARAM_INFO
	.align		4
.L_9:
        /*0018*/ 	.byte	0x04, 0x17
        /*001a*/ 	.short	(.L_11 - .L_10)
.L_10:
        /*001c*/ 	.word	0x00000000
        /*0020*/ 	.short	0x0002
        /*0022*/ 	.short	0x0010
        /*0024*/ 	.byte	0x00, 0xf0, 0x11, 0x00


	//----- nvinfo : EIATTR_KPARAM_INFO
	.align		4
.L_11:
        /*0028*/ 	.byte	0x04, 0x17
        /*002a*/ 	.short	(.L_13 - .L_12)
.L_12:
        /*002c*/ 	.word	0x00000000
        /*0030*/ 	.short	0x0001
        /*0032*/ 	.short	0x0008
        /*0034*/ 	.byte	0x00, 0xf5, 0x21, 0x00


	//----- nvinfo : EIATTR_KPARAM_INFO
	.align		4
.L_13:
        /*0038*/ 	.byte	0x04, 0x17
        /*003a*/ 	.short	(.L_15 - .L_14)
.L_14:
        /*003c*/ 	.word	0x00000000
        /*0040*/ 	.short	0x0000
        /*0042*/ 	.short	0x0000
        /*0044*/ 	.byte	0x00, 0xf5, 0x21, 0x00


	//----- nvinfo : EIATTR_SPARSE_MMA_MASK
	.align		4
.L_15:
        /*0048*/ 	.byte	0x03, 0x50
        /*004a*/ 	.short	0x0000


	//----- nvinfo : EIATTR_MAXREG_COUNT
	.align		4
        /*004c*/ 	.byte	0x03, 0x1b
        /*004e*/ 	.short	0x00ff


	//----- nvinfo : EIATTR_MERCURY_ISA_VERSION
	.align		4
        /*0050*/ 	.byte	0x03, 0x5f
        /*0052*/ 	.short	0x0101


	//----- nvinfo : EIATTR_VRC_CTA_INIT_COUNT
	.align		4
        /*0054*/ 	.byte	0x02, 0x4a
	.zero		1
	.zero		1


	//----- nvinfo : EIATTR_EXIT_INSTR_OFFSETS
	.align		4
        /*0058*/ 	.byte	0x04, 0x1c
        /*005a*/ 	.short	(.L_17 - .L_16)


	//   ....[0]....
.L_16:
        /*005c*/ 	.word	0x000002c0


	//   ....[1]....
        /*0060*/ 	.word	0x000005a0


	//----- nvinfo : EIATTR_CRS_STACK_SIZE
	.align		4
.L_17:
        /*0064*/ 	.byte	0x04, 0x1e
        /*0066*/ 	.short	(.L_19 - .L_18)
.L_18:
        /*0068*/ 	.word	0x00000000


	//----- nvinfo : EIATTR_CBANK_PARAM_SIZE
	.align		4
.L_19:
        /*006c*/ 	.byte	0x03, 0x19
        /*006e*/ 	.short	0x0018


	//----- nvinfo : EIATTR_PARAM_CBANK
	.align		4
        /*0070*/ 	.byte	0x04, 0x0a
        /*0072*/ 	.short	(.L_21 - .L_20)
	.align		4
.L_20:
        /*0074*/ 	.word	index@(.nv.constant0._Z21stream_version_kernelPfS_ii)
        /*0078*/ 	.short	0x0380
        /*007a*/ 	.short	0x0018


	//----- nvinfo : EIATTR_SW_WAR
	.align		4
.L_21:
        /*007c*/ 	.byte	0x04, 0x36
        /*007e*/ 	.short	(.L_23 - .L_22)
.L_22:
        /*0080*/ 	.word	0x00000008
.L_23:


//--------------------- .nv.callgraph             --------------------------
	.section	.nv.callgraph,"",@"SHT_CUDA_CALLGRAPH"
	.align	4
	.sectionentsize	8
	.align		4
        /*0000*/ 	.word	0x00000000
	.align		4
        /*0004*/ 	.word	0xffffffff
	.align		4
        /*0008*/ 	.word	0x00000000
	.align		4
        /*000c*/ 	.word	0xfffffffe
	.align		4
        /*0010*/ 	.word	0x00000000
	.align		4
        /*0014*/ 	.word	0xfffffffd
	.align		4
        /*0018*/ 	.word	0x00000000
	.align		4
        /*001c*/ 	.word	0xfffffffc


//--------------------- .text._Z21stream_version_kernelPfS_ii --------------------------
	.section	.text._Z21stream_version_kernelPfS_ii,"ax",@progbits
	.align	128
        .global         _Z21stream_version_kernelPfS_ii
        .type           _Z21stream_version_kernelPfS_ii,@function
        .size           _Z21stream_version_kernelPfS_ii,(.L_x_3 - _Z21stream_version_kernelPfS_ii)
        .other          _Z21stream_version_kernelPfS_ii,@"STO_CUDA_ENTRY STV_DEFAULT"
_Z21stream_version_kernelPfS_ii:
.text._Z21stream_version_kernelPfS_ii:
[----:B------:R-:W-:Y:S01]  /*0000*/  LDC R1, c[0x0][0x37c] ;  /* 0x0000df00ff017b82 */ /* 0x000fe20000000800 */
[----:B------:R-:W0:Y:S07]  /*0010*/  S2R R4, SR_TID.Y ;  /* 0x0000000000047919 */ /* 0x000e2e0000002200 */
[----:B------:R-:W1:Y:S01]  /*0020*/  LDC R2, c[0x0][0x360] ;  /* 0x0000d800ff027b82 */ /* 0x000e620000000800 */
[----:B------:R-:W-:Y:S01]  /*0030*/  BSSY.RECONVERGENT B0, `(.L_x_0) ;  /* 0x0000026000007945 */ /* 0x000fe20003800200 */
[----:B------:R-:W-:Y:S01]  /*0040*/  PLOP3.LUT P0, PT, PT, PT, PT, 0x8, 0x80 ;  /* 0x000000000080781c */ /* 0x000fe20003f0e170 */
[----:B------:R-:W1:Y:S05]  /*0050*/  S2R R5, SR_TID.X ;  /* 0x0000000000057919 */ /* 0x000e6a0000002100 */
[----:B------:R-:W0:Y:S08]  /*0060*/  S2UR UR5, SR_CTAID.Y ;  /* 0x00000000000579c3 */ /* 0x000e300000002600 */
[----:B------:R-:W0:Y:S08]  /*0070*/  LDC R3, c[0x0][0x364] ;  /* 0x0000d900ff037b82 */ /* 0x000e300000000800 */
[----:B------:R-:W1:Y:S08]  /*0080*/  S2UR UR4, SR_CTAID.X ;  /* 0x00000000000479c3 */ /* 0x000e700000002500 */
[----:B------:R-:W2:Y:S01]  /*0090*/  LDC R0, c[0x0][0x390] ;  /* 0x0000e400ff007b82 */ /* 0x000ea20000000800 */
[----:B0-----:R-:W-:-:S05]  /*00a0*/  IMAD R3, R3, UR5, R4 ;  /* 0x0000000503037c24 */ /* 0x001fca000f8e0204 */
[----:B------:R-:W-:Y:S01]  /*00b0*/  ISETP.NE.AND P1, PT, R3, RZ, PT ;  /* 0x000000ff0300720c */ /* 0x000fe20003f25270 */
[----:B-1----:R-:W-:Y:S02]  /*00c0*/  IMAD R2, R2, UR4, R5 ;  /* 0x0000000402027c24 */ /* 0x002fe4000f8e0205 */
[----:B--2---:R-:W-:-:S10]  /*00d0*/  VIADD R9, R0, 0xffffffff ;  /* 0xffffffff00097836 */ /* 0x004fd40000000000 */
[----:B------:R-:W-:Y:S05]  /*00e0*/  @!P1 BRA `(.L_x_1) ;  /* 0x0000000000689947 */ /* 0x000fea0003800000 */
[----:B------:R-:W0:Y:S02]  /*00f0*/  LDC.64 R4, c[0x0][0x390] ;  /* 0x0000e400ff047b82 */ /* 0x000e240000000a00 */
[----:B0-----:R-:W-:-:S04]  /*0100*/  IABS R11, R5 ;  /* 0x00000005000b7213 */ /* 0x001fc80000000000 */
[----:B------:R-:W0:Y:S08]  /*0110*/  I2F.RP R8, R11 ;  /* 0x0000000b00087306 */ /* 0x000e300000209400 */
[----:B0-----:R-:W0:Y:S02]  /*0120*/  MUFU.RCP R8, R8 ;  /* 0x0000000800087308 */ /* 0x001e240000001000 */
[----:B0-----:R-:W-:-:S06]  /*0130*/  VIADD R6, R8, 0xffffffe ;  /* 0x0ffffffe08067836 */ /* 0x001fcc0000000000 */
[----:B------:R0:W1:Y:S02]  /*0140*/  F2I.FTZ.U32.TRUNC.NTZ R7, R6 ;  /* 0x0000000600077305 */ /* 0x000064000021f000 */
[----:B0-----:R-:W-:Y:S01]  /*0150*/  IMAD.MOV.U32 R6, RZ, RZ, RZ ;  /* 0x000000ffff067224 */ /* 0x001fe200078e00ff */
[----:B-1----:R-:W-:-:S05]  /*0160*/  IADD3 R10, PT, PT, RZ, -R7, RZ ;  /* 0x80000007ff0a7210 */ /* 0x002fca0007ffe0ff */
[----:B------:R-:W-:Y:S01]  /*0170*/  IMAD R13, R10, R11, RZ ;  /* 0x0000000b0a0d7224 */ /* 0x000fe200078e02ff */
[----:B------:R-:W-:Y:S02]  /*0180*/  IABS R10, R4 ;  /* 0x00000004000a7213 */ /* 0x000fe40000000000 */
[----:B------:R-:W-:Y:S01]  /*0190*/  LOP3.LUT R4, R4, R5, RZ, 0x3c, !PT ;  /* 0x0000000504047212 */ /* 0x000fe200078e3cff */
[----:B------:R-:W-:-:S03]  /*01a0*/  IMAD.HI.U32 R7, R7, R13, R6 ;  /* 0x0000000d07077227 */ /* 0x000fc600078e0006 */
[----:B------:R-:W-:-:S03]  /*01b0*/  ISETP.GE.AND P1, PT, R4, RZ, PT ;  /* 0x000000ff0400720c */ /* 0x000fc60003f26270 */
[----:B------:R-:W-:-:S04]  /*01c0*/  IMAD.HI.U32 R7, R7, R10, RZ ;  /* 0x0000000a07077227 */ /* 0x000fc800078e00ff */
[----:B------:R-:W-:-:S04]  /*01d0*/  IMAD.MOV R8, RZ, RZ, -R7 ;  /* 0x000000ffff087224 */ /* 0x000fc800078e0a07 */
[----:B------:R-:W-:-:S05]  /*01e0*/  IMAD R8, R11, R8, R10 ;  /* 0x000000080b087224 */ /* 0x000fca00078e020a */
[----:B------:R-:W-:-:S13]  /*01f0*/  ISETP.GT.U32.AND P2, PT, R11, R8, PT ;  /* 0x000000080b00720c */ /* 0x000fda0003f44070 */
[-C--:B------:R-:W-:Y:S01]  /*0200*/  @!P2 IADD3 R8, PT, PT, R8, -R11.reuse, RZ ;  /* 0x8000000b0808a210 */ /* 0x080fe20007ffe0ff */
[----:B------:R-:W-:Y:S01]  /*0210*/  @!P2 VIADD R7, R7, 0x1 ;  /* 0x000000010707a836 */ /* 0x000fe20000000000 */
[----:B------:R-:W-:Y:S02]  /*0220*/  ISETP.NE.AND P2, PT, R5, RZ, PT ;  /* 0x000000ff0500720c */ /* 0x000fe40003f45270 */
[----:B------:R-:W-:-:S13]  /*0230*/  ISETP.GE.U32.AND P0, PT, R8, R11, PT ;  /* 0x0000000b0800720c */ /* 0x000fda0003f06070 */
[----:B------:R-:W-:-:S05]  /*0240*/  @P0 IADD3 R7, PT, PT, R7, 0x1, RZ ;  /* 0x0000000107070810 */ /* 0x000fca0007ffe0ff */
[----:B------:R-:W-:Y:S01]  /*0250*/  @!P1 IMAD.MOV R7, RZ, RZ, -R7 ;  /* 0x000000ffff079224 */ /* 0x000fe200078e0a07 */
[----:B------:R-:W-:-:S04]  /*0260*/  @!P2 LOP3.LUT R7, RZ, R5, RZ, 0x33, !PT ;  /* 0x00000005ff07a212 */ /* 0x000fc800078e33ff */
[----:B------:R-:W-:-:S04]  /*0270*/  IADD3 R4, PT, PT, R7, -0x1, RZ ;  /* 0xffffffff07047810 */ /* 0x000fc80007ffe0ff */
[----:B------:R-:W-:-:S13]  /*0280*/  ISETP.LT.AND P0, PT, R3, R4, PT ;  /* 0x000000040300720c */ /* 0x000fda0003f01270 */
.L_x_1:
[----:B------:R-:W-:Y:S05]  /*0290*/  BSYNC.RECONVERGENT B0 ;  /* 0x0000000000007941 */ /* 0x000fea0003800200 */
.L_x_0:
[----:B------:R-:W-:-:S04]  /*02a0*/  ISETP.LT.OR P0, PT, R2, 0x1, !P0 ;  /* 0x000000010200780c */ /* 0x000fc80004701670 */
[----:B------:R-:W-:-:S13]  /*02b0*/  ISETP.GE.OR P0, PT, R2, R9, P0 ;  /* 0x000000090200720c */ /* 0x000fda0000706670 */
[----:B------:R-:W-:Y:S05]  /*02c0*/  @P0 EXIT ;  /* 0x000000000000094d */ /* 0x000fea0003800000 */
[----:B------:R-:W0:Y:S01]  /*02d0*/  LDC.64 R4, c[0x0][0x380] ;  /* 0x0000e000ff047b82 */ /* 0x000e220000000a00 */
[----:B------:R-:W1:Y:S01]  /*02e0*/  LDCU.64 UR6, c[0x0][0x380] ;  /* 0x00007000ff0677ac */ /* 0x000e620008000a00 */
[C---:B------:R-:W-:Y:S02]  /*02f0*/  VIADD R7, R3.reuse, 0xffffffff ;  /* 0xffffffff03077836 */ /* 0x040fe40000000000 */
[-C--:B------:R-:W-:Y:S01]  /*0300*/  IMAD R11, R3, R0.reuse, RZ ;  /* 0x00000000030b7224 */ /* 0x080fe200078e02ff */
[----:B------:R-:W2:Y:S01]  /*0310*/  LDCU.64 UR4, c[0x0][0x358] ;  /* 0x00006b00ff0477ac */ /* 0x000ea20008000a00 */
[----:B------:R-:W-:-:S03]  /*0320*/  IMAD R7, R7, R0, RZ ;  /* 0x0000000007077224 */ /* 0x000fc600078e02ff */
[C---:B------:R-:W-:Y:S02]  /*0330*/  IADD3 R9, P1, PT, R2.reuse, R11, RZ ;  /* 0x0000000b02097210 */ /* 0x040fe40007f3e0ff */
[CC--:B------:R-:W-:Y:S02]  /*0340*/  IADD3 R6, P0, PT, R2.reuse, R7.reuse, RZ ;  /* 0x0000000702067210 */ /* 0x0c0fe40007f1e0ff */
[----:B------:R-:W-:Y:S02]  /*0350*/  IADD3 R3, PT, PT, R2, R7, RZ ;  /* 0x0000000702037210 */ /* 0x000fe40007ffe0ff */
[----:B------:R-:W-:Y:S02]  /*0360*/  LEA.HI.X.SX32 R7, R7, RZ, 0x1, P0 ;  /* 0x000000ff07077211 */ /* 0x000fe400000f0eff */
[C---:B------:R-:W-:Y:S02]  /*0370*/  LEA.HI.X.SX32 R10, R11.reuse, RZ, 0x1, P1 ;  /* 0x000000ff0b0a7211 */ /* 0x040fe400008f0eff */
[----:B-1----:R-:W-:Y:S01]  /*0380*/  LEA R14, P0, R6, UR6, 0x2 ;  /* 0x00000006060e7c11 */ /* 0x002fe2000f8010ff */
[----:B------:R-:W-:Y:S01]  /*0390*/  IMAD.IADD R13, R11, 0x1, R0 ;  /* 0x000000010b0d7824 */ /* 0x000fe200078e0200 */
[----:B------:R-:W-:-:S02]  /*03a0*/  LEA R8, P1, R9, UR6, 0x2 ;  /* 0x0000000609087c11 */ /* 0x000fc4000f8210ff */
[----:B------:R-:W-:Y:S01]  /*03b0*/  LEA.HI.X R15, R6, UR7, R7, 0x2, P0 ;  /* 0x00000007060f7c11 */ /* 0x000fe200080f1407 */
[----:B0-----:R-:W-:Y:S01]  /*03c0*/  IMAD.WIDE R4, R3, 0x4, R4 ;  /* 0x0000000403047825 */ /* 0x001fe200078e0204 */
[----:B------:R-:W-:-:S03]  /*03d0*/  LEA.HI.X R9, R9, UR7, R10, 0x2, P1 ;  /* 0x0000000709097c11 */ /* 0x000fc600088f140a */
[----:B--2---:R-:W2:Y:S04]  /*03e0*/  LDG.E R14, desc[UR4][R14.64+-0x4] ;  /* 0xfffffc040e0e7981 */ /* 0x004ea8000c1e1900 */
[----:B------:R-:W3:Y:S01]  /*03f0*/  LDG.E R6, desc[UR4][R4.64] ;  /* 0x0000000404067981 */ /* 0x000ee2000c1e1900 */
[----:B------:R-:W-:-:S03]  /*0400*/  IADD3 R12, P0, PT, R2, R13, RZ ;  /* 0x0000000d020c7210 */ /* 0x000fc60007f1e0ff */
[----:B------:R3:W4:Y:S01]  /*0410*/  LDG.E R7, desc[UR4][R4.64+0x4] ;  /* 0x0000040404077981 */ /* 0x000722000c1e1900 */
[----:B------:R-:W-:Y:S01]  /*0420*/  IMAD.WIDE R10, R0, 0x4, R4 ;  /* 0x00000004000a7825 */ /* 0x000fe200078e0204 */
[----:B------:R-:W-:Y:S02]  /*0430*/  LEA.HI.X.SX32 R13, R13, RZ, 0x1, P0 ;  /* 0x000000ff0d0d7211 */ /* 0x000fe400000f0eff */
[----:B------:R-:W5:Y:S01]  /*0440*/  LDG.E R8, desc[UR4][R8.64+-0x4] ;  /* 0xfffffc0408087981 */ /* 0x000f62000c1e1900 */
[----:B------:R-:W-:-:S03]  /*0450*/  LEA R16, P0, R12, UR6, 0x2 ;  /* 0x000000060c107c11 */ /* 0x000fc6000f8010ff */
[----:B------:R-:W5:Y:S01]  /*0460*/  LDG.E R2, desc[UR4][R10.64] ;  /* 0x000000040a027981 */ /* 0x000f62000c1e1900 */
[----:B------:R-:W-:-:S03]  /*0470*/  LEA.HI.X R17, R12, UR7, R13, 0x2, P0 ;  /* 0x000000070c117c11 */ /* 0x000fc600080f140d */
[----:B------:R-:W5:Y:S01]  /*0480*/  LDG.E R19, desc[UR4][R10.64+0x4] ;  /* 0x000004040a137981 */ /* 0x000f62000c1e1900 */
[----:B------:R-:W-:-:S03]  /*0490*/  IMAD.WIDE R12, R0, 0x4, R10 ;  /* 0x00000004000c7825 */ /* 0x000fc600078e020a */
[----:B------:R-:W5:Y:S04]  /*04a0*/  LDG.E R17, desc[UR4][R16.64+-0x4] ;  /* 0xfffffc0410117981 */ /* 0x000f68000c1e1900 */
[----:B------:R-:W5:Y:S04]  /*04b0*/  LDG.E R15, desc[UR4][R12.64] ;  /* 0x000000040c0f7981 */ /* 0x000f68000c1e1900 */
[----:B------:R-:W5:Y:S01]  /*04c0*/  LDG.E R21, desc[UR4][R12.64+0x4] ;  /* 0x000004040c157981 */ /* 0x000f62000c1e1900 */
[----:B------:R-:W-:Y:S01]  /*04d0*/  IADD3 R3, PT, PT, R3, R0, RZ ;  /* 0x0000000003037210 */ /* 0x000fe20007ffe0ff */
[----:B---3--:R-:W-:-:S04]  /*04e0*/  FMUL R5, R6, 0.5 ;  /* 0x3f00000006057820 */ /* 0x008fc80000400000 */
[----:B--2---:R-:W-:Y:S02]  /*04f0*/  FFMA R14, R14, 0.20000000298023223877, R5 ;  /* 0x3e4ccccd0e0e7823 */ /* 0x004fe40000000005 */
[----:B------:R-:W0:Y:S02]  /*0500*/  LDC.64 R4, c[0x0][0x388] ;  /* 0x0000e200ff047b82 */ /* 0x000e240000000a00 */
[----:B----4-:R-:W-:-:S04]  /*0510*/  FFMA R7, R7, -0.80000001192092895508, R14 ;  /* 0xbf4ccccd07077823 */ /* 0x010fc8000000000e */
[----:B-----5:R-:W-:-:S04]  /*0520*/  FFMA R7, R8, -0.30000001192092895508, R7 ;  /* 0xbe99999a08077823 */ /* 0x020fc80000000007 */
[----:B------:R-:W-:-:S04]  /*0530*/  FFMA R2, R2, 0.60000002384185791016, R7 ;  /* 0x3f19999a02027823 */ /* 0x000fc80000000007 */
[----:B------:R-:W-:-:S04]  /*0540*/  FFMA R2, R19, -0.89999997615814208984, R2 ;  /* 0xbf66666613027823 */ /* 0x000fc80000000002 */
[----:B------:R-:W-:-:S04]  /*0550*/  FFMA R2, R17, 0.40000000596046447754, R2 ;  /* 0x3ecccccd11027823 */ /* 0x000fc80000000002 */
[----:B------:R-:W-:Y:S01]  /*0560*/  FFMA R2, R15, 0.69999998807907104492, R2 ;  /* 0x3f3333330f027823 */ /* 0x000fe20000000002 */
[----:B0-----:R-:W-:-:S04]  /*0570*/  IMAD.WIDE R4, R3, 0x4, R4 ;  /* 0x0000000403047825 */ /* 0x001fc800078e0204 */
[----:B------:R-:W-:-:S05]  /*0580*/  FFMA R21, R21, 0.10000000149011611938, R2 ;  /* 0x3dcccccd15157823 */ /* 0x000fca0000000002 */
[----:B------:R-:W-:Y:S01]  /*0590*/  STG.E desc[UR4][R4.64], R21 ;  /* 0x0000001504007986 */ /* 0x000fe2000c101904 */
[----:B------:R-:W-:Y:S05]  /*05a0*/  EXIT ;  /* 0x000000000000794d */ /* 0x000fea0003800000 */
.L_x_2:
[----:B------:R-:W-:-:S00]  /*05b0*/  BRA `(.L_x_2) ;  /* 0xfffffffc00fc7947 */ /* 0x000fc0000383ffff */
[----:B------:R-:W-:-:S00]  /*05c0*/  NOP ;  /* 0x0000000000007918 */ /* 0x000fc00000000000 */
        /* <DEDUP_REMOVED lines=11> */
.L_x_3:


//--------------------- .nv.shared.reserved.0     --------------------------
	.section	.nv.shared.reserved.0,"aw",@nobits
	.weak		__nv_reservedSMEM_offset_0_alias
	.size		__nv_reservedSMEM_offset_0_alias, 0, 64
	.other		__nv_reservedSMEM_offset_0_alias,@"STO_CUDA_RESERVED_SHARED STV_DEFAULT"
__nv_reservedSMEM_offset_0_alias:
	.zero		0
	.zero		64


//--------------------- .nv.constant0._Z21stream_version_kernelPfS_ii --------------------------
	.section	.nv.constant0._Z21stream_version_kernelPfS_ii,"a",@progbits
	.sectionflags	@""
	.align	4
.nv.constant0._Z21stream_version_kernelPfS_ii:
	.zero		920


//--------------------- SYMBOLS --------------------------

	.type		.nv.reservedSmem.offset0,@object
	.size		.nv.reservedSmem.offset0,0x4
